//
// Generated by NVIDIA NVVM Compiler
//
// Compiler Build ID: CL-36424714
// Cuda compilation tools, release 13.0, V13.0.88
// Based on NVVM 20.0.0
//

.version 9.0
.target sm_100
.address_size 64

	// .globl	_Z12doubleKernelPKiPii

.visible .entry _Z12doubleKernelPKiPii(
	.param .u64 .ptr .align 1 _Z12doubleKernelPKiPii_param_0,
	.param .u64 .ptr .align 1 _Z12doubleKernelPKiPii_param_1,
	.param .u32 _Z12doubleKernelPKiPii_param_2
)
{
	.reg .pred 	%p<2>;
	.reg .b32 	%r<8>;
	.reg .b64 	%rd<8>;

	ld.param.u64 	%rd1, [_Z12doubleKernelPKiPii_param_0];
	ld.param.u64 	%rd2, [_Z12doubleKernelPKiPii_param_1];
	ld.param.u32 	%r2, [_Z12doubleKernelPKiPii_param_2];
	mov.u32 	%r3, %ctaid.x;
	mov.u32 	%r4, %ntid.x;
	mov.u32 	%r5, %tid.x;
	mad.lo.s32 	%r1, %r3, %r4, %r5;
	setp.ge.s32 	%p1, %r1, %r2;
	@%p1 bra 	$L__BB0_2;
	cvta.to.global.u64 	%rd3, %rd1;
	cvta.to.global.u64 	%rd4, %rd2;
	mul.wide.s32 	%rd5, %r1, 4;
	add.s64 	%rd6, %rd3, %rd5;
	ld.global.u32 	%r6, [%rd6];
	shl.b32 	%r7, %r6, 1;
	add.s64 	%rd7, %rd4, %rd5;
	st.global.u32 	[%rd7], %r7;
$L__BB0_2:
	ret;

}


// ===== COMPILED SASS (sm_100) =====

	.target	sm_100

	.elftype	@"ET_EXEC"


//--------------------- .note.nv.tkinfo           --------------------------
	.section	.note.nv.tkinfo,"",@"SHT_NOTE"
	.sectionflags	@"SHF_NOTE_NV_TKINFO"
	.tkinfo
        /*0018*/ 	.word	0x00000002
        /*0030*/ 	.string	""
        /*0030*/ 	.string	"ptxas"
        /*0030*/ 	.string	"Cuda compilation tools, release 13.0, V13.0.88"
        /*0030*/ 	.string	"Build cuda_13.0.r13.0/compiler.36424714_0"
        /*0030*/ 	.string	"-arch sm_100 -m 64 "



//--------------------- .note.nv.cuinfo           --------------------------
	.section	.note.nv.cuinfo,"",@"SHT_NOTE"
	.sectionflags	@"SHF_NOTE_NV_CUINFO"
        /*0018*/ 	.short	0x0002
        /*001a*/ 	.short	0x0064
        /*001c*/ 	.short	0x0082
	.zero		2


//--------------------- .nv.info                  --------------------------
	.section	.nv.info,"",@"SHT_CUDA_INFO"
	.align	4


	//----- nvinfo : EIATTR_REGCOUNT
	.align		4
        /*0000*/ 	.byte	0x04, 0x2f
        /*0002*/ 	.short	(.L_1 - .L_0)
	.align		4
.L_0:
        /*0004*/ 	.word	index@(_Z12doubleKernelPKiPii)
        /*0008*/ 	.word	0x0000000a


	//----- nvinfo : EIATTR_FRAME_SIZE
	.align		4
.L_1:
        /*000c*/ 	.byte	0x04, 0x11
        /*000e*/ 	.short	(.L_3 - .L_2)
	.align		4
.L_2:
        /*0010*/ 	.word	index@(_Z12doubleKernelPKiPii)
        /*0014*/ 	.word	0x00000000


	//----- nvinfo : EIATTR_MIN_STACK_SIZE
	.align		4
.L_3:
        /*0018*/ 	.byte	0x04, 0x12
        /*001a*/ 	.short	(.L_5 - .L_4)
	.align		4
.L_4:
        /*001c*/ 	.word	index@(_Z12doubleKernelPKiPii)
        /*0020*/ 	.word	0x00000000
.L_5:


//--------------------- .nv.compat                --------------------------
	.section	.nv.compat,"",@"SHT_CUDA_COMPAT_INFO"
	.align	4
        /*0000*/ 	.byte	0x02, 0x09, 0x00, 0x00, 0x02, 0x02, 0x01, 0x00, 0x02, 0x05, 0x05, 0x00, 0x03, 0x07, 0x01, 0x01
        /*0010*/ 	.byte	0x02, 0x03, 0x00, 0x00, 0x02, 0x06, 0x01, 0x00, 0x04, 0x0b, 0x08, 0x00, 0x09, 0x00, 0x00, 0x00
        /*0020*/ 	.byte	0x00, 0x00, 0x00, 0x00


//--------------------- .nv.info._Z12doubleKernelPKiPii --------------------------
	.section	.nv.info._Z12doubleKernelPKiPii,"",@"SHT_CUDA_INFO"
	.sectionflags	@""
	.align	4


	//----- nvinfo : EIATTR_CUDA_API_VERSION
	.align		4
        /*0000*/ 	.byte	0x04, 0x37
        /*0002*/ 	.short	(.L_7 - .L_6)
.L_6:
        /*0004*/ 	.word	0x00000082


	//----- nvinfo : EIATTR_KPARAM_INFO
	.align		4
.L_7:
        /*0008*/ 	.byte	0x04, 0x17
        /*000a*/ 	.short	(.L_9 - .L_8)
.L_8:
        /*000c*/ 	.word	0x00000000
        /*0010*/ 	.short	0x0002
        /*0012*/ 	.short	0x0010
        /*0014*/ 	.byte	0x00, 0xf0, 0x11, 0x00


	//----- nvinfo : EIATTR_KPARAM_INFO
	.align		4
.L_9:
        /*0018*/ 	.byte	0x04, 0x17
        /*001a*/ 	.short	(.L_11 - .L_10)
.L_10:
        /*001c*/ 	.word	0x00000000
        /*0020*/ 	.short	0x0001
        /*0022*/ 	.short	0x0008
        /*0024*/ 	.byte	0x00, 0xf5, 0x21, 0x00


	//----- nvinfo : EIATTR_KPARAM_INFO
	.align		4
.L_11:
        /*0028*/ 	.byte	0x04, 0x17
        /*002a*/ 	.short	(.L_13 - .L_12)
.L_12:
        /*002c*/ 	.word	0x00000000
        /*0030*/ 	.short	0x0000
        /*0032*/ 	.short	0x0000
        /*0034*/ 	.byte	0x00, 0xf5, 0x21, 0x00


	//----- nvinfo : EIATTR_SPARSE_MMA_MASK
	.align		4
.L_13:
        /*0038*/ 	.byte	0x03, 0x50
        /*003a*/ 	.short	0x0000


	//----- nvinfo : EIATTR_MAXREG_COUNT
	.align		4
        /*003c*/ 	.byte	0x03, 0x1b
        /*003e*/ 	.short	0x00ff


	//----- nvinfo : EIATTR_MERCURY_ISA_VERSION
	.align		4
        /*0040*/ 	.byte	0x03, 0x5f
        /*0042*/ 	.short	0x0101


	//----- nvinfo : EIATTR_VRC_CTA_INIT_COUNT
	.align		4
        /*0044*/ 	.byte	0x02, 0x4a
	.zero		1
	.zero		1


	//----- nvinfo : EIATTR_EXIT_INSTR_OFFSETS
	.align		4
        /*0048*/ 	.byte	0x04, 0x1c
        /*004a*/ 	.short	(.L_15 - .L_14)


	//   ....[0]....
.L_14:
        /*004c*/ 	.word	0x00000070


	//   ....[1]....
        /*0050*/ 	.word	0x00000100


	//----- nvinfo : EIATTR_CBANK_PARAM_SIZE
	.align		4
.L_15:
        /*0054*/ 	.byte	0x03, 0x19
        /*0056*/ 	.short	0x0014


	//----- nvinfo : EIATTR_PARAM_CBANK
	.align		4
        /*0058*/ 	.byte	0x04, 0x0a
        /*005a*/ 	.short	(.L_17 - .L_16)
	.align		4
.L_16:
        /*005c*/ 	.word	index@(.nv.constant0._Z12doubleKernelPKiPii)
        /*0060*/ 	.short	0x0380
        /*0062*/ 	.short	0x0014


	//----- nvinfo : EIATTR_SW_WAR
	.align		4
.L_17:
        /*0064*/ 	.byte	0x04, 0x36
        /*0066*/ 	.short	(.L_19 - .L_18)
.L_18:
        /*0068*/ 	.word	0x00000008
.L_19:


//--------------------- .nv.callgraph             --------------------------
	.section	.nv.callgraph,"",@"SHT_CUDA_CALLGRAPH"
	.align	4
	.sectionentsize	8
	.align		4
        /*0000*/ 	.word	0x00000000
	.align		4
        /*0004*/ 	.word	0xffffffff
	.align		4
        /*0008*/ 	.word	0x00000000
	.align		4
        /*000c*/ 	.word	0xfffffffe
	.align		4
        /*0010*/ 	.word	0x00000000
	.align		4
        /*0014*/ 	.word	0xfffffffd
	.align		4
        /*0018*/ 	.word	0x00000000
	.align		4
        /*001c*/ 	.word	0xfffffffc


//--------------------- .text._Z12doubleKernelPKiPii --------------------------
	.section	.text._Z12doubleKernelPKiPii,"ax",@progbits
	.align	128
        .global         _Z12doubleKernelPKiPii
        .type           _Z12doubleKernelPKiPii,@function
        .size           _Z12doubleKernelPKiPii,(.L_x_1 - _Z12doubleKernelPKiPii)
        .other          _Z12doubleKernelPKiPii,@"STO_CUDA_ENTRY STV_DEFAULT"
_Z12doubleKernelPKiPii:
.text._Z12doubleKernelPKiPii:
[----:B------:R-:W-:Y:S01]  /*0000*/  LDC R1, c[0x0][0x37c] ;  /* 0x0000df00ff017b82 */ /* 0x000fe20000000800 */
[----:B------:R-:W0:Y:S07]  /*0010*/  S2R R0, SR_TID.X ;  /* 0x0000000000007919 */ /* 0x000e2e0000002100 */
[----:B------:R-:W0:Y:S01]  /*0020*/  S2UR UR4, SR_CTAID.X ;  /* 0x00000000000479c3 */ /* 0x000e220000002500 */
[----:B------:R-:W1:Y:S07]  /*0030*/  LDCU UR5, c[0x0][0x390] ;  /* 0x00007200ff0577ac */ /* 0x000e6e0008000800 */
[----:B------:R-:W0:Y:S02]  /*0040*/  LDC R7, c[0x0][0x360] ;  /* 0x0000d800ff077b82 */ /* 0x000e240000000800 */
[----:B0-----:R-:W-:-:S05]  /*0050*/  IMAD R7, R7, UR4, R0 ;  /* 0x0000000407077c24 */ /* 0x001fca000f8e0200 */
[----:B-1----:R-:W-:-:S13]  /*0060*/  ISETP.GE.AND P0, PT, R7, UR5, PT ;  /* 0x0000000507007c0c */ /* 0x002fda000bf06270 */
[----:B------:R-:W-:Y:S05]  /*0070*/  @P0 EXIT ;  /* 0x000000000000094d */ /* 0x000fea0003800000 */
[----:B------:R-:W0:Y:S01]  /*0080*/  LDC.64 R2, c[0x0][0x380] ;  /* 0x0000e000ff027b82 */ /* 0x000e220000000a00 */
[----:B------:R-:W1:Y:S07]  /*0090*/  LDCU.64 UR4, c[0x0][0x358] ;  /* 0x00006b00ff0477ac */ /* 0x000e6e0008000a00 */
[----:B------:R-:W2:Y:S01]  /*00a0*/  LDC.64 R4, c[0x0][0x388] ;  /* 0x0000e200ff047b82 */ /* 0x000ea20000000a00 */
[----:B0-----:R-:W-:-:S06]  /*00b0*/  IMAD.WIDE R2, R7, 0x4, R2 ;  /* 0x0000000407027825 */ /* 0x001fcc00078e0202 */
[----:B-1----:R-:W3:Y:S01]  /*00c0*/  LDG.E R2, desc[UR4][R2.64] ;  /* 0x0000000402027981 */ /* 0x002ee2000c1e1900 */
[----:B--2---:R-:W-:Y:S01]  /*00d0*/  IMAD.WIDE R4, R7, 0x4, R4 ;  /* 0x0000000407047825 */ /* 0x004fe200078e0204 */
[----:B---3--:R-:W-:-:S05]  /*00e0*/  SHF.L.U32 R7, R2, 0x1, RZ ;  /* 0x0000000102077819 */ /* 0x008fca00000006ff */
[----:B------:R-:W-:Y:S01]  /*00f0*/  STG.E desc[UR4][R4.64], R7 ;  /* 0x0000000704007986 */ /* 0x000fe2000c101904 */
[----:B------:R-:W-:Y:S05]  /*0100*/  EXIT ;  /* 0x000000000000794d */ /* 0x000fea0003800000 */
.L_x_0:
[----:B------:R-:W-:-:S00]  /*0110*/  BRA `(.L_x_0) ;  /* 0xfffffffc00fc7947 */ /* 0x000fc0000383ffff */
[----:B------:R-:W-:-:S00]  /*0120*/  NOP ;  /* 0x0000000000007918 */ /* 0x000fc00000000000 */
        /* <DEDUP_REMOVED lines=13> */
.L_x_1:


//--------------------- .nv.shared.reserved.0     --------------------------
	.section	.nv.shared.reserved.0,"aw",@nobits
	.weak		__nv_reservedSMEM_offset_0_alias
	.size		__nv_reservedSMEM_offset_0_alias, 0, 64
	.other		__nv_reservedSMEM_offset_0_alias,@"STO_CUDA_RESERVED_SHARED STV_DEFAULT"
__nv_reservedSMEM_offset_0_alias:
	.zero		0
	.zero		64


//--------------------- .nv.constant0._Z12doubleKernelPKiPii --------------------------
	.section	.nv.constant0._Z12doubleKernelPKiPii,"a",@progbits
	.sectionflags	@""
	.align	4
.nv.constant0._Z12doubleKernelPKiPii:
	.zero		916


//--------------------- SYMBOLS --------------------------

	.type		.nv.reservedSmem.offset0,@object
	.size		.nv.reservedSmem.offset0,0x4
